//
// Generated by NVIDIA NVVM Compiler
//
// Compiler Build ID: CL-36424714
// Cuda compilation tools, release 13.0, V13.0.88
// Based on NVVM 20.0.0
//

.version 9.0
.target sm_100
.address_size 64

	// .globl	_Z9transposePfS_i
// _ZZ9transposePfS_iE5t_mat has been demoted

.visible .entry _Z9transposePfS_i(
	.param .u64 .ptr .align 1 _Z9transposePfS_i_param_0,
	.param .u64 .ptr .align 1 _Z9transposePfS_i_param_1,
	.param .u32 _Z9transposePfS_i_param_2
)
{
	.reg .pred 	%p<3>;
	.reg .b32 	%r<24>;
	.reg .b32 	%f<3>;
	.reg .b64 	%rd<9>;
	// demoted variable
	.shared .align 4 .b8 _ZZ9transposePfS_iE5t_mat[1024];
	ld.param.u64 	%rd1, [_Z9transposePfS_i_param_0];
	ld.param.u64 	%rd2, [_Z9transposePfS_i_param_1];
	ld.param.u32 	%r11, [_Z9transposePfS_i_param_2];
	mov.u32 	%r1, %tid.x;
	mov.u32 	%r12, %ctaid.x;
	shl.b32 	%r2, %r12, 4;
	add.s32 	%r3, %r2, %r1;
	mov.u32 	%r4, %tid.y;
	mov.u32 	%r13, %ctaid.y;
	shl.b32 	%r5, %r13, 4;
	add.s32 	%r14, %r5, %r4;
	max.s32 	%r15, %r3, %r14;
	setp.ge.s32 	%p1, %r15, %r11;
	shl.b32 	%r16, %r1, 6;
	mov.u32 	%r17, _ZZ9transposePfS_iE5t_mat;
	add.s32 	%r18, %r17, %r16;
	shl.b32 	%r19, %r4, 2;
	add.s32 	%r7, %r18, %r19;
	@%p1 bra 	$L__BB0_2;
	cvta.to.global.u64 	%rd3, %rd1;
	mad.lo.s32 	%r20, %r11, %r3, %r14;
	mul.wide.s32 	%rd4, %r20, 4;
	add.s64 	%rd5, %rd3, %rd4;
	ld.global.f32 	%f1, [%rd5];
	st.shared.f32 	[%r7], %f1;
$L__BB0_2:
	bar.sync 	0;
	add.s32 	%r8, %r2, %r4;
	add.s32 	%r21, %r5, %r1;
	max.s32 	%r22, %r8, %r21;
	setp.ge.s32 	%p2, %r22, %r11;
	@%p2 bra 	$L__BB0_4;
	ld.shared.f32 	%f2, [%r7];
	mad.lo.s32 	%r23, %r11, %r8, %r21;
	cvta.to.global.u64 	%rd6, %rd2;
	mul.wide.s32 	%rd7, %r23, 4;
	add.s64 	%rd8, %rd6, %rd7;
	st.global.f32 	[%rd8], %f2;
$L__BB0_4:
	ret;

}


// ===== COMPILED SASS (sm_100) =====

	.target	sm_100

	.elftype	@"ET_EXEC"


//--------------------- .note.nv.tkinfo           --------------------------
	.section	.note.nv.tkinfo,"",@"SHT_NOTE"
	.sectionflags	@"SHF_NOTE_NV_TKINFO"
	.tkinfo
        /*0018*/ 	.word	0x00000002
        /*0030*/ 	.string	""
        /*0030*/ 	.string	"ptxas"
        /*0030*/ 	.string	"Cuda compilation tools, release 13.0, V13.0.88"
        /*0030*/ 	.string	"Build cuda_13.0.r13.0/compiler.36424714_0"
        /*0030*/ 	.string	"-arch sm_100 -m 64 "



//--------------------- .note.nv.cuinfo           --------------------------
	.section	.note.nv.cuinfo,"",@"SHT_NOTE"
	.sectionflags	@"SHF_NOTE_NV_CUINFO"
        /*0018*/ 	.short	0x0002
        /*001a*/ 	.short	0x0064
        /*001c*/ 	.short	0x0082
	.zero		2


//--------------------- .nv.info                  --------------------------
	.section	.nv.info,"",@"SHT_CUDA_INFO"
	.align	4


	//----- nvinfo : EIATTR_REGCOUNT
	.align		4
        /*0000*/ 	.byte	0x04, 0x2f
        /*0002*/ 	.short	(.L_1 - .L_0)
	.align		4
.L_0:
        /*0004*/ 	.word	index@(_Z9transposePfS_i)
        /*0008*/ 	.word	0x0000000c


	//----- nvinfo : EIATTR_FRAME_SIZE
	.align		4
.L_1:
        /*000c*/ 	.byte	0x04, 0x11
        /*000e*/ 	.short	(.L_3 - .L_2)
	.align		4
.L_2:
        /*0010*/ 	.word	index@(_Z9transposePfS_i)
        /*0014*/ 	.word	0x00000000


	//----- nvinfo : EIATTR_MIN_STACK_SIZE
	.align		4
.L_3:
        /*0018*/ 	.byte	0x04, 0x12
        /*001a*/ 	.short	(.L_5 - .L_4)
	.align		4
.L_4:
        /*001c*/ 	.word	index@(_Z9transposePfS_i)
        /*0020*/ 	.word	0x00000000
.L_5:


//--------------------- .nv.compat                --------------------------
	.section	.nv.compat,"",@"SHT_CUDA_COMPAT_INFO"
	.align	4
        /*0000*/ 	.byte	0x02, 0x09, 0x00, 0x00, 0x02, 0x02, 0x01, 0x00, 0x02, 0x05, 0x05, 0x00, 0x03, 0x07, 0x01, 0x01
        /*0010*/ 	.byte	0x02, 0x03, 0x00, 0x00, 0x02, 0x06, 0x01, 0x00, 0x04, 0x0b, 0x08, 0x00, 0x09, 0x00, 0x00, 0x00
        /*0020*/ 	.byte	0x00, 0x00, 0x00, 0x00


//--------------------- .nv.info._Z9transposePfS_i --------------------------
	.section	.nv.info._Z9transposePfS_i,"",@"SHT_CUDA_INFO"
	.sectionflags	@""
	.align	4


	//----- nvinfo : EIATTR_CUDA_API_VERSION
	.align		4
        /*0000*/ 	.byte	0x04, 0x37
        /*0002*/ 	.short	(.L_7 - .L_6)
.L_6:
        /*0004*/ 	.word	0x00000082


	//----- nvinfo : EIATTR_KPARAM_INFO
	.align		4
.L_7:
        /*0008*/ 	.byte	0x04, 0x17
        /*000a*/ 	.short	(.L_9 - .L_8)
.L_8:
        /*000c*/ 	.word	0x00000000
        /*0010*/ 	.short	0x0002
        /*0012*/ 	.short	0x0010
        /*0014*/ 	.byte	0x00, 0xf0, 0x11, 0x00


	//----- nvinfo : EIATTR_KPARAM_INFO
	.align		4
.L_9:
        /*0018*/ 	.byte	0x04, 0x17
        /*001a*/ 	.short	(.L_11 - .L_10)
.L_10:
        /*001c*/ 	.word	0x00000000
        /*0020*/ 	.short	0x0001
        /*0022*/ 	.short	0x0008
        /*0024*/ 	.byte	0x00, 0xf5, 0x21, 0x00


	//----- nvinfo : EIATTR_KPARAM_INFO
	.align		4
.L_11:
        /*0028*/ 	.byte	0x04, 0x17
        /*002a*/ 	.short	(.L_13 - .L_12)
.L_12:
        /*002c*/ 	.word	0x00000000
        /*0030*/ 	.short	0x0000
        /*0032*/ 	.short	0x0000
        /*0034*/ 	.byte	0x00, 0xf5, 0x21, 0x00


	//----- nvinfo : EIATTR_SPARSE_MMA_MASK
	.align		4
.L_13:
        /*0038*/ 	.byte	0x03, 0x50
        /*003a*/ 	.short	0x0000


	//----- nvinfo : EIATTR_MAXREG_COUNT
	.align		4
        /*003c*/ 	.byte	0x03, 0x1b
        /*003e*/ 	.short	0x00ff


	//----- nvinfo : EIATTR_NUM_BARRIERS
	.align		4
        /*0040*/ 	.byte	0x02, 0x4c
        /*0042*/ 	.byte	0x01
	.zero		1


	//----- nvinfo : EIATTR_MERCURY_ISA_VERSION
	.align		4
        /*0044*/ 	.byte	0x03, 0x5f
        /*0046*/ 	.short	0x0101


	//----- nvinfo : EIATTR_VRC_CTA_INIT_COUNT
	.align		4
        /*0048*/ 	.byte	0x02, 0x4a
	.zero		1
	.zero		1


	//----- nvinfo : EIATTR_EXIT_INSTR_OFFSETS
	.align		4
        /*004c*/ 	.byte	0x04, 0x1c
        /*004e*/ 	.short	(.L_15 - .L_14)


	//   ....[0]....
.L_14:
        /*0050*/ 	.word	0x000001a0


	//   ....[1]....
        /*0054*/ 	.word	0x00000200


	//----- nvinfo : EIATTR_CBANK_PARAM_SIZE
	.align		4
.L_15:
        /*0058*/ 	.byte	0x03, 0x19
        /*005a*/ 	.short	0x0014


	//----- nvinfo : EIATTR_PARAM_CBANK
	.align		4
        /*005c*/ 	.byte	0x04, 0x0a
        /*005e*/ 	.short	(.L_17 - .L_16)
	.align		4
.L_16:
        /*0060*/ 	.word	index@(.nv.constant0._Z9transposePfS_i)
        /*0064*/ 	.short	0x0380
        /*0066*/ 	.short	0x0014


	//----- nvinfo : EIATTR_SW_WAR
	.align		4
.L_17:
        /*0068*/ 	.byte	0x04, 0x36
        /*006a*/ 	.short	(.L_19 - .L_18)
.L_18:
        /*006c*/ 	.word	0x00000008
.L_19:


//--------------------- .nv.callgraph             --------------------------
	.section	.nv.callgraph,"",@"SHT_CUDA_CALLGRAPH"
	.align	4
	.sectionentsize	8
	.align		4
        /*0000*/ 	.word	0x00000000
	.align		4
        /*0004*/ 	.word	0xffffffff
	.align		4
        /*0008*/ 	.word	0x00000000
	.align		4
        /*000c*/ 	.word	0xfffffffe
	.align		4
        /*0010*/ 	.word	0x00000000
	.align		4
        /*0014*/ 	.word	0xfffffffd
	.align		4
        /*0018*/ 	.word	0x00000000
	.align		4
        /*001c*/ 	.word	0xfffffffc


//--------------------- .text._Z9transposePfS_i   --------------------------
	.section	.text._Z9transposePfS_i,"ax",@progbits
	.align	128
        .global         _Z9transposePfS_i
        .type           _Z9transposePfS_i,@function
        .size           _Z9transposePfS_i,(.L_x_1 - _Z9transposePfS_i)
        .other          _Z9transposePfS_i,@"STO_CUDA_ENTRY STV_DEFAULT"
_Z9transposePfS_i:
.text._Z9transposePfS_i:
[----:B------:R-:W-:Y:S01]  /*0000*/  LDC R1, c[0x0][0x37c] ;  /* 0x0000df00ff017b82 */ /* 0x000fe20000000800 */
[----:B------:R-:W0:Y:S01]  /*0010*/  S2R R7, SR_TID.X ;  /* 0x0000000000077919 */ /* 0x000e220000002100 */
[----:B------:R-:W1:Y:S01]  /*0020*/  LDCU UR8, c[0x0][0x390] ;  /* 0x00007200ff0877ac */ /* 0x000e620008000800 */
[----:B------:R-:W0:Y:S01]  /*0030*/  S2R R4, SR_CTAID.X ;  /* 0x0000000000047919 */ /* 0x000e220000002500 */
[----:B------:R-:W2:Y:S01]  /*0040*/  LDCU.64 UR6, c[0x0][0x358] ;  /* 0x00006b00ff0677ac */ /* 0x000ea20008000a00 */
[----:B------:R-:W3:Y:S01]  /*0050*/  S2R R9, SR_TID.Y ;  /* 0x0000000000097919 */ /* 0x000ee20000002200 */
[----:B------:R-:W3:Y:S01]  /*0060*/  S2R R6, SR_CTAID.Y ;  /* 0x0000000000067919 */ /* 0x000ee20000002600 */
[----:B0-----:R-:W-:Y:S01]  /*0070*/  IMAD R0, R4, 0x10, R7 ;  /* 0x0000001004007824 */ /* 0x001fe200078e0207 */
[----:B---3--:R-:W-:-:S04]  /*0080*/  LEA R5, R6, R9, 0x4 ;  /* 0x0000000906057211 */ /* 0x008fc800078e20ff */
[----:B------:R-:W-:-:S04]  /*0090*/  VIMNMX R2, PT, PT, R0, R5, !PT ;  /* 0x0000000500027248 */ /* 0x000fc80007fe0100 */
[----:B-1----:R-:W-:-:S13]  /*00a0*/  ISETP.GE.AND P0, PT, R2, UR8, PT ;  /* 0x0000000802007c0c */ /* 0x002fda000bf06270 */
[----:B------:R-:W0:Y:S01]  /*00b0*/  @!P0 LDC.64 R2, c[0x0][0x380] ;  /* 0x0000e000ff028b82 */ /* 0x000e220000000a00 */
[----:B------:R-:W-:-:S04]  /*00c0*/  @!P0 IMAD R5, R0, UR8, R5 ;  /* 0x0000000800058c24 */ /* 0x000fc8000f8e0205 */
[----:B0-----:R-:W-:-:S06]  /*00d0*/  @!P0 IMAD.WIDE R2, R5, 0x4, R2 ;  /* 0x0000000405028825 */ /* 0x001fcc00078e0202 */
[----:B--2---:R-:W2:Y:S01]  /*00e0*/  @!P0 LDG.E R3, desc[UR6][R2.64] ;  /* 0x0000000602038981 */ /* 0x004ea2000c1e1900 */
[----:B------:R-:W0:Y:S01]  /*00f0*/  S2UR UR5, SR_CgaCtaId ;  /* 0x00000000000579c3 */ /* 0x000e220000008800 */
[----:B------:R-:W-:Y:S01]  /*0100*/  UMOV UR4, 0x400 ;  /* 0x0000040000047882 */ /* 0x000fe20000000000 */
[----:B------:R-:W-:Y:S01]  /*0110*/  IMAD R4, R4, 0x10, R9 ;  /* 0x0000001004047824 */ /* 0x000fe200078e0209 */
[----:B------:R-:W-:-:S04]  /*0120*/  LEA R5, R6, R7, 0x4 ;  /* 0x0000000706057211 */ /* 0x000fc800078e20ff */
[----:B------:R-:W-:-:S04]  /*0130*/  VIMNMX R6, PT, PT, R4, R5, !PT ;  /* 0x0000000504067248 */ /* 0x000fc80007fe0100 */
[----:B------:R-:W-:Y:S01]  /*0140*/  ISETP.GE.AND P1, PT, R6, UR8, PT ;  /* 0x0000000806007c0c */ /* 0x000fe2000bf26270 */
[----:B0-----:R-:W-:-:S06]  /*0150*/  ULEA UR4, UR5, UR4, 0x18 ;  /* 0x0000000405047291 */ /* 0x001fcc000f8ec0ff */
[----:B------:R-:W-:-:S05]  /*0160*/  LEA R0, R7, UR4, 0x6 ;  /* 0x0000000407007c11 */ /* 0x000fca000f8e30ff */
[----:B------:R-:W-:-:S05]  /*0170*/  IMAD R0, R9, 0x4, R0 ;  /* 0x0000000409007824 */ /* 0x000fca00078e0200 */
[----:B--2---:R0:W-:Y:S01]  /*0180*/  @!P0 STS [R0], R3 ;  /* 0x0000000300008388 */ /* 0x0041e20000000800 */
[----:B------:R-:W-:Y:S06]  /*0190*/  BAR.SYNC.DEFER_BLOCKING 0x0 ;  /* 0x0000000000007b1d */ /* 0x000fec0000010000 */
[----:B------:R-:W-:Y:S05]  /*01a0*/  @P1 EXIT ;  /* 0x000000000000194d */ /* 0x000fea0003800000 */
[----:B------:R-:W1:Y:S01]  /*01b0*/  LDS R7, [R0] ;  /* 0x0000000000077984 */ /* 0x000e620000000800 */
[----:B0-----:R-:W0:Y:S01]  /*01c0*/  LDC.64 R2, c[0x0][0x388] ;  /* 0x0000e200ff027b82 */ /* 0x001e220000000a00 */
[----:B------:R-:W-:-:S04]  /*01d0*/  IMAD R5, R4, UR8, R5 ;  /* 0x0000000804057c24 */ /* 0x000fc8000f8e0205 */
[----:B0-----:R-:W-:-:S05]  /*01e0*/  IMAD.WIDE R2, R5, 0x4, R2 ;  /* 0x0000000405027825 */ /* 0x001fca00078e0202 */
[----:B-1----:R-:W-:Y:S01]  /*01f0*/  STG.E desc[UR6][R2.64], R7 ;  /* 0x0000000702007986 */ /* 0x002fe2000c101906 */
[----:B------:R-:W-:Y:S05]  /*0200*/  EXIT ;  /* 0x000000000000794d */ /* 0x000fea0003800000 */
.L_x_0:
[----:B------:R-:W-:-:S00]  /*0210*/  BRA `(.L_x_0) ;  /* 0xfffffffc00fc7947 */ /* 0x000fc0000383ffff */
[----:B------:R-:W-:-:S00]  /*0220*/  NOP ;  /* 0x0000000000007918 */ /* 0x000fc00000000000 */
        /* <DEDUP_REMOVED lines=13> */
.L_x_1:


//--------------------- .nv.shared._Z9transposePfS_i --------------------------
	.section	.nv.shared._Z9transposePfS_i,"aw",@nobits
	.sectionflags	@""
	.align	4
.nv.shared._Z9transposePfS_i:
	.zero		2048


//--------------------- .nv.shared.reserved.0     --------------------------
	.section	.nv.shared.reserved.0,"aw",@nobits
	.weak		__nv_reservedSMEM_offset_0_alias
	.size		__nv_reservedSMEM_offset_0_alias, 0, 64
	.other		__nv_reservedSMEM_offset_0_alias,@"STO_CUDA_RESERVED_SHARED STV_DEFAULT"
__nv_reservedSMEM_offset_0_alias:
	.zero		0
	.zero		64


//--------------------- .nv.constant0._Z9transposePfS_i --------------------------
	.section	.nv.constant0._Z9transposePfS_i,"a",@progbits
	.sectionflags	@""
	.align	4
.nv.constant0._Z9transposePfS_i:
	.zero		916


//--------------------- SYMBOLS --------------------------

	.type		.nv.reservedSmem.offset0,@object
	.size		.nv.reservedSmem.offset0,0x4
	.type		.nv.reservedSmem.cap,@object
	.size		.nv.reservedSmem.cap,0x4
